	.headerflags	@"EF_CUDA_TEXMODE_UNIFIED EF_CUDA_64BIT_ADDRESS EF_CUDA_ACCELERATORS EF_CUDA_SM90 EF_CUDA_VIRTUAL_SM(EF_CUDA_SM90)"
	.elftype	@"ET_EXEC"


//--------------------- .nv.info                  --------------------------
	.section	.nv.info,"",@"SHT_CUDA_INFO"
	.align	4


	//----- nvinfo : EIATTR_REGCOUNT
	.align		4
        /*0000*/ 	.byte	0x04, 0x2f
        /*0002*/ 	.short	(.L_3 - .L_2)
	.align		4
.L_2:
        /*0004*/ 	.word	index@(triton_poi_fused__native_batch_norm_legit_no_training_hardtanh_15)
        /*0008*/ 	.word	0x00000010


	//----- nvinfo : EIATTR_MIN_STACK_SIZE
	.align		4
.L_3:
        /*000c*/ 	.byte	0x04, 0x12
        /*000e*/ 	.short	(.L_5 - .L_4)
	.align		4
.L_4:
        /*0010*/ 	.word	index@(triton_poi_fused__native_batch_norm_legit_no_training_hardtanh_15)
        /*0014*/ 	.word	0x00000000


	//----- nvinfo : EIATTR_FRAME_SIZE
	.align		4
.L_5:
        /*0018*/ 	.byte	0x04, 0x11
        /*001a*/ 	.short	(.L_7 - .L_6)
	.align		4
.L_6:
        /*001c*/ 	.word	index@(triton_poi_fused__native_batch_norm_legit_no_training_hardtanh_15)
        /*0020*/ 	.word	0x00000000


	//----- nvinfo : EIATTR_MIN_STACK_SIZE
	.align		4
.L_7:
        /*0024*/ 	.byte	0x04, 0x12
        /*0026*/ 	.short	(.L_9 - .L_8)
	.align		4
.L_8:
        /*0028*/ 	.word	index@(triton_poi_fused__native_batch_norm_legit_no_training_hardtanh_15)
        /*002c*/ 	.word	0x00000000
.L_9:


//--------------------- .nv.info.triton_poi_fused__native_batch_norm_legit_no_training_hardtanh_15 --------------------------
	.section	.nv.info.triton_poi_fused__native_batch_norm_legit_no_training_hardtanh_15,"",@"SHT_CUDA_INFO"
	.sectionflags	@""
	.align	4


	//----- nvinfo : EIATTR_CUDA_API_VERSION
	.align		4
        /*0000*/ 	.byte	0x04, 0x37
        /*0002*/ 	.short	(.L_11 - .L_10)
.L_10:
        /*0004*/ 	.word	0x0000007c


	//----- nvinfo : EIATTR_KPARAM_INFO
	.align		4
.L_11:
        /*0008*/ 	.byte	0x04, 0x17
        /*000a*/ 	.short	(.L_13 - .L_12)
.L_12:
        /*000c*/ 	.word	0x00000000
        /*0010*/ 	.short	0x0006
        /*0012*/ 	.short	0x0030
        /*0014*/ 	.byte	0x00, 0xf0, 0x11, 0x00


	//----- nvinfo : EIATTR_KPARAM_INFO
	.align		4
.L_13:
        /*0018*/ 	.byte	0x04, 0x17
        /*001a*/ 	.short	(.L_15 - .L_14)
.L_14:
        /*001c*/ 	.word	0x00000000
        /*0020*/ 	.short	0x0005
        /*0022*/ 	.short	0x0028
        /*0024*/ 	.byte	0x00, 0xf4, 0x21, 0x00


	//----- nvinfo : EIATTR_KPARAM_INFO
	.align		4
.L_15:
        /*0028*/ 	.byte	0x04, 0x17
        /*002a*/ 	.short	(.L_17 - .L_16)
.L_16:
        /*002c*/ 	.word	0x00000000
        /*0030*/ 	.short	0x0004
        /*0032*/ 	.short	0x0020
        /*0034*/ 	.byte	0x00, 0xf4, 0x21, 0x00


	//----- nvinfo : EIATTR_KPARAM_INFO
	.align		4
.L_17:
        /*0038*/ 	.byte	0x04, 0x17
        /*003a*/ 	.short	(.L_19 - .L_18)
.L_18:
        /*003c*/ 	.word	0x00000000
        /*0040*/ 	.short	0x0003
        /*0042*/ 	.short	0x0018
        /*0044*/ 	.byte	0x00, 0xf4, 0x21, 0x00


	//----- nvinfo : EIATTR_KPARAM_INFO
	.align		4
.L_19:
        /*0048*/ 	.byte	0x04, 0x17
        /*004a*/ 	.short	(.L_21 - .L_20)
.L_20:
        /*004c*/ 	.word	0x00000000
        /*0050*/ 	.short	0x0002
        /*0052*/ 	.short	0x0010
        /*0054*/ 	.byte	0x00, 0xf4, 0x21, 0x00


	//----- nvinfo : EIATTR_KPARAM_INFO
	.align		4
.L_21:
        /*0058*/ 	.byte	0x04, 0x17
        /*005a*/ 	.short	(.L_23 - .L_22)
.L_22:
        /*005c*/ 	.word	0x00000000
        /*0060*/ 	.short	0x0001
        /*0062*/ 	.short	0x0008
        /*0064*/ 	.byte	0x00, 0xf4, 0x21, 0x00


	//----- nvinfo : EIATTR_KPARAM_INFO
	.align		4
.L_23:
        /*0068*/ 	.byte	0x04, 0x17
        /*006a*/ 	.short	(.L_25 - .L_24)
.L_24:
        /*006c*/ 	.word	0x00000000
        /*0070*/ 	.short	0x0000
        /*0072*/ 	.short	0x0000
        /*0074*/ 	.byte	0x00, 0xf4, 0x21, 0x00


	//----- nvinfo : EIATTR_SPARSE_MMA_MASK
	.align		4
.L_25:
        /*0078*/ 	.byte	0x03, 0x50
        /*007a*/ 	.short	0x0000


	//----- nvinfo : EIATTR_MAXREG_COUNT
	.align		4
        /*007c*/ 	.byte	0x03, 0x1b
        /*007e*/ 	.short	0x00ff


	//----- nvinfo : EIATTR_EXIT_INSTR_OFFSETS
	.align		4
        /*0080*/ 	.byte	0x04, 0x1c
        /*0082*/ 	.short	(.L_27 - .L_26)


	//   ....[0]....
.L_26:
        /*0084*/ 	.word	0x00000420


	//----- nvinfo : EIATTR_REQNTID
	.align		4
.L_27:
        /*0088*/ 	.byte	0x04, 0x10
        /*008a*/ 	.short	(.L_29 - .L_28)
.L_28:
        /*008c*/ 	.word	0x00000100
        /*0090*/ 	.word	0x00000001
        /*0094*/ 	.word	0x00000001


	//----- nvinfo : EIATTR_CBANK_PARAM_SIZE
	.align		4
.L_29:
        /*0098*/ 	.byte	0x03, 0x19
        /*009a*/ 	.short	0x0034


	//----- nvinfo : EIATTR_PARAM_CBANK
	.align		4
        /*009c*/ 	.byte	0x04, 0x0a
        /*009e*/ 	.short	(.L_31 - .L_30)
	.align		4
.L_30:
        /*00a0*/ 	.word	index@(.nv.constant0.triton_poi_fused__native_batch_norm_legit_no_training_hardtanh_15)
        /*00a4*/ 	.short	0x0210
        /*00a6*/ 	.short	0x0034


	//----- nvinfo : EIATTR_SW_WAR
	.align		4
.L_31:
        /*00a8*/ 	.byte	0x04, 0x36
        /*00aa*/ 	.short	(.L_33 - .L_32)
.L_32:
        /*00ac*/ 	.word	0x00000008
.L_33:


//--------------------- .nv.callgraph             --------------------------
	.section	.nv.callgraph,"",@"SHT_CUDA_CALLGRAPH"
	.align	4
	.sectionentsize	8
	.align		4
        /*0000*/ 	.word	0x00000000
	.align		4
        /*0004*/ 	.word	0xffffffff
	.align		4
        /*0008*/ 	.word	0x00000000
	.align		4
        /*000c*/ 	.word	0xfffffffe
	.align		4
        /*0010*/ 	.word	0x00000000
	.align		4
        /*0014*/ 	.word	0xfffffffd
	.align		4
        /*0018*/ 	.word	0x00000000
	.align		4
        /*001c*/ 	.word	0xfffffffc


//--------------------- .nv.constant4             --------------------------
	.section	.nv.constant4,"a",@progbits
	.align	8
	.align		8
.nv.constant4:
        /*0000*/ 	.dword	_$_str
	.align		8
        /*0008*/ 	.dword	_$_str_$_2


//--------------------- .text.triton_poi_fused__native_batch_norm_legit_no_training_hardtanh_15 --------------------------
	.section	.text.triton_poi_fused__native_batch_norm_legit_no_training_hardtanh_15,"ax",@progbits
	.align	128
        .global         triton_poi_fused__native_batch_norm_legit_no_training_hardtanh_15
        .type           triton_poi_fused__native_batch_norm_legit_no_training_hardtanh_15,@function
        .size           triton_poi_fused__native_batch_norm_legit_no_training_hardtanh_15,(.L_x_1 - triton_poi_fused__native_batch_norm_legit_no_training_hardtanh_15)
        .other          triton_poi_fused__native_batch_norm_legit_no_training_hardtanh_15,@"STO_CUDA_ENTRY STV_DEFAULT"
triton_poi_fused__native_batch_norm_legit_no_training_hardtanh_15:
.text.triton_poi_fused__native_batch_norm_legit_no_training_hardtanh_15:
[----:B------:R-:W-:Y:S01]  /*0000*/  LDC R1, c[0x0][0x28] ;  /* 0x00000a00ff017b82 */ /* 0x000fe20000000800 */
[----:B------:R-:W1:Y:S07]  /*0010*/  S2R R0, SR_TID.X ;  /* 0x0000000000007919 */ /* 0x000e6e0000002100 */
[----:B------:R-:W2:Y:S01]  /*0020*/  LDC.64 R2, c[0x0][0x220] ;  /* 0x00008800ff027b82 */ /* 0x000ea20000000a00 */
[----:B------:R-:W-:Y:S01]  /*0030*/  ULDC.64 UR4, c[0x0][0x208] ;  /* 0x0000820000047ab9 */ /* 0x000fe20000000a00 */
[----:B------:R-:W3:Y:S06]  /*0040*/  S2R R5, SR_CTAID.X ;  /* 0x0000000000057919 */ /* 0x000eec0000002500 */
[----:B------:R-:W4:Y:S08]  /*0050*/  LDC.64 R6, c[0x0][0x218] ;  /* 0x00008600ff067b82 */ /* 0x000f300000000a00 */
[----:B------:R-:W5:Y:S08]  /*0060*/  LDC.64 R8, c[0x0][0x228] ;  /* 0x00008a00ff087b82 */ /* 0x000f700000000a00 */
[----:B------:R-:W5:Y:S01]  /*0070*/  LDC.64 R10, c[0x0][0x230] ;  /* 0x00008c00ff0a7b82 */ /* 0x000f620000000a00 */
[----:B-1----:R-:W-:-:S04]  /*0080*/  SHF.L.U32 R0, R0, 0x1, RZ ;  /* 0x0000000100007819 */ /* 0x002fc800000006ff */
[----:B------:R-:W-:-:S04]  /*0090*/  LOP3.LUT R0, R0, 0x1fe, RZ, 0xc0, !PT ;  /* 0x000001fe00007812 */ /* 0x000fc800078ec0ff */
[----:B---3--:R-:W-:-:S05]  /*00a0*/  LEA R0, R5, R0, 0x9 ;  /* 0x0000000005007211 */ /* 0x008fca00078e48ff */
[----:B------:R-:W-:-:S05]  /*00b0*/  IMAD.HI R4, R0, 0x2aaaaaab, RZ ;  /* 0x2aaaaaab00047827 */ /* 0x000fca00078e02ff */
[----:B------:R-:W-:-:S04]  /*00c0*/  SHF.R.U32.HI R5, RZ, 0x1f, R4 ;  /* 0x0000001fff057819 */ /* 0x000fc80000011604 */
[----:B------:R-:W-:-:S05]  /*00d0*/  LEA.HI R5, R4, R5, RZ, 0x1a ;  /* 0x0000000504057211 */ /* 0x000fca00078fd0ff */
[----:B------:R-:W-:Y:S02]  /*00e0*/  IMAD R13, R5, -0x180, R0 ;  /* 0xfffffe80050d7824 */ /* 0x000fe400078e0200 */
[----:B------:R-:W1:Y:S02]  /*00f0*/  LDC.64 R4, c[0x0][0x210] ;  /* 0x00008400ff047b82 */ /* 0x000e640000000a00 */
[----:B--2---:R-:W-:-:S06]  /*0100*/  IMAD.WIDE R2, R13, 0x4, R2 ;  /* 0x000000040d027825 */ /* 0x004fcc00078e0202 */
[----:B------:R-:W2:Y:S01]  /*0110*/  LDG.E.EL.64 R2, desc[UR4][R2.64] ;  /* 0x0000000402027981 */ /* 0x000ea2000c2e1b00 */
[----:B----4-:R-:W-:-:S04]  /*0120*/  IMAD.WIDE R6, R13, 0x4, R6 ;  /* 0x000000040d067825 */ /* 0x010fc800078e0206 */
[C---:B-----5:R-:W-:Y:S02]  /*0130*/  IMAD.WIDE R8, R13.reuse, 0x4, R8 ;  /* 0x000000040d087825 */ /* 0x060fe400078e0208 */
[----:B------:R-:W3:Y:S02]  /*0140*/  LDG.E.EL.64 R6, desc[UR4][R6.64] ;  /* 0x0000000406067981 */ /* 0x000ee4000c2e1b00 */
[----:B0-----:R-:W-:Y:S02]  /*0150*/  IMAD.WIDE R10, R13, 0x4, R10 ;  /* 0x000000040d0a7825 */ /* 0x001fe400078e020a */
[----:B------:R-:W4:Y:S04]  /*0160*/  LDG.E.EL.64 R8, desc[UR4][R8.64] ;  /* 0x0000000408087981 */ /* 0x000f28000c2e1b00 */
[----:B------:R-:W4:Y:S01]  /*0170*/  LDG.E.EL.64 R10, desc[UR4][R10.64] ;  /* 0x000000040a0a7981 */ /* 0x000f22000c2e1b00 */
[----:B-1----:R-:W-:-:S06]  /*0180*/  IMAD.WIDE R4, R0, 0x4, R4 ;  /* 0x0000000400047825 */ /* 0x002fcc00078e0204 */
[----:B------:R-:W3:Y:S01]  /*0190*/  LDG.E.64 R4, desc[UR4][R4.64] ;  /* 0x0000000404047981 */ /* 0x000ee2000c1e1b00 */
[----:B--2---:R-:W-:Y:S01]  /*01a0*/  FADD R2, R2, 9.9999997473787516356e-06 ;  /* 0x3727c5ac02027421 */ /* 0x004fe20000000000 */
[----:B------:R-:W-:-:S03]  /*01b0*/  FADD R3, R3, 9.9999997473787516356e-06 ;  /* 0x3727c5ac03037421 */ /* 0x000fc60000000000 */
[----:B------:R-:W0:Y:S08]  /*01c0*/  MUFU.SQRT R12, R2 ;  /* 0x00000002000c7308 */ /* 0x000e300000002000 */
[----:B------:R-:W1:Y:S01]  /*01d0*/  MUFU.SQRT R13, R3 ;  /* 0x00000003000d7308 */ /* 0x000e620000002000 */
[C---:B0-----:R-:W-:Y:S02]  /*01e0*/  FSETP.GT.AND P0, PT, R12.reuse, 8.50705917302346158658e+37, PT ;  /* 0x7e8000000c00780b */ /* 0x041fe40003f04000 */
[----:B------:R-:W-:-:S02]  /*01f0*/  FSETP.GEU.AND P2, PT, R12, 1.175494350822287508e-38, PT ;  /* 0x008000000c00780b */ /* 0x000fc40003f4e000 */
[C---:B-1----:R-:W-:Y:S02]  /*0200*/  FSETP.GT.AND P1, PT, R13.reuse, 8.50705917302346158658e+37, PT ;  /* 0x7e8000000d00780b */ /* 0x042fe40003f24000 */
[----:B------:R-:W-:-:S07]  /*0210*/  FSETP.GEU.AND P3, PT, R13, 1.175494350822287508e-38, PT ;  /* 0x008000000d00780b */ /* 0x000fce0003f6e000 */
[----:B------:R-:W-:Y:S01]  /*0220*/  @P0 FMUL R12, R12, 0.25 ;  /* 0x3e8000000c0c0820 */ /* 0x000fe20000400000 */
[----:B------:R-:W-:-:S03]  /*0230*/  HFMA2.MMA R2, -RZ, RZ, 1.625, 0 ;  /* 0x3e800000ff027435 */ /* 0x000fc600000001ff */
[----:B------:R-:W-:Y:S01]  /*0240*/  @!P2 FMUL R12, R12, 16777216 ;  /* 0x4b8000000c0ca820 */ /* 0x000fe20000400000 */
[----:B------:R-:W-:-:S04]  /*0250*/  @P1 FMUL R13, R13, 0.25 ;  /* 0x3e8000000d0d1820 */ /* 0x000fc80000400000 */
[----:B------:R-:W-:Y:S01]  /*0260*/  @!P3 FMUL R13, R13, 16777216 ;  /* 0x4b8000000d0db820 */ /* 0x000fe20000400000 */
[----:B------:R-:W0:Y:S01]  /*0270*/  MUFU.RCP R12, R12 ;  /* 0x0000000c000c7308 */ /* 0x000e220000001000 */
[----:B------:R-:W-:-:S07]  /*0280*/  FSEL R3, R2, 1, P0 ;  /* 0x3f80000002037808 */ /* 0x000fce0000000000 */
[----:B------:R-:W1:Y:S01]  /*0290*/  MUFU.RCP R13, R13 ;  /* 0x0000000d000d7308 */ /* 0x000e620000001000 */
[----:B------:R-:W-:Y:S01]  /*02a0*/  FSEL R2, R2, 1, P1 ;  /* 0x3f80000002027808 */ /* 0x000fe20000800000 */
[----:B------:R-:W-:Y:S01]  /*02b0*/  @!P2 FMUL R3, R3, 16777216 ;  /* 0x4b8000000303a820 */ /* 0x000fe20000400000 */
[----:B---3--:R-:W-:-:S03]  /*02c0*/  FADD R4, R4, -R6 ;  /* 0x8000000604047221 */ /* 0x008fc60000000000 */
[----:B------:R-:W-:Y:S01]  /*02d0*/  @!P3 FMUL R2, R2, 16777216 ;  /* 0x4b8000000202b820 */ /* 0x000fe20000400000 */
[----:B0-----:R-:W-:Y:S01]  /*02e0*/  FMUL R3, R12, R3 ;  /* 0x000000030c037220 */ /* 0x001fe20000400000 */
[----:B------:R-:W-:-:S03]  /*02f0*/  FADD R5, R5, -R7 ;  /* 0x8000000705057221 */ /* 0x000fc60000000000 */
[----:B------:R-:W-:Y:S01]  /*0300*/  FMUL R7, R4, R3 ;  /* 0x0000000304077220 */ /* 0x000fe20000400000 */
[----:B-1----:R-:W-:-:S03]  /*0310*/  FMUL R2, R13, R2 ;  /* 0x000000020d027220 */ /* 0x002fc60000400000 */
[----:B----4-:R-:W-:Y:S01]  /*0320*/  FFMA R7, R8, R7, R10 ;  /* 0x0000000708077223 */ /* 0x010fe2000000000a */
[----:B------:R-:W-:Y:S02]  /*0330*/  FMUL R4, R5, R2 ;  /* 0x0000000205047220 */ /* 0x000fe40000400000 */
[----:B------:R-:W0:Y:S02]  /*0340*/  LDC.64 R2, c[0x0][0x238] ;  /* 0x00008e00ff027b82 */ /* 0x000e240000000a00 */
[----:B------:R-:W-:Y:S01]  /*0350*/  FFMA R4, R9, R4, R11 ;  /* 0x0000000409047223 */ /* 0x000fe2000000000b */
[----:B------:R-:W-:-:S04]  /*0360*/  FSETP.GTU.AND P0, PT, R7, RZ, PT ;  /* 0x000000ff0700720b */ /* 0x000fc80003f0c000 */
[C---:B------:R-:W-:Y:S02]  /*0370*/  FSETP.GTU.AND P1, PT, R4.reuse, RZ, PT ;  /* 0x000000ff0400720b */ /* 0x040fe40003f2c000 */
[----:B------:R-:W-:Y:S02]  /*0380*/  FSEL R6, R7, RZ, P0 ;  /* 0x000000ff07067208 */ /* 0x000fe40000000000 */
[----:B------:R-:W-:Y:S02]  /*0390*/  FSEL R7, R4, RZ, P1 ;  /* 0x000000ff04077208 */ /* 0x000fe40000800000 */
[C---:B------:R-:W-:Y:S02]  /*03a0*/  FSETP.GEU.AND P2, PT, R6.reuse, 6, PT ;  /* 0x40c000000600780b */ /* 0x040fe40003f4e000 */
[----:B------:R-:W-:Y:S02]  /*03b0*/  FSETP.GEU.AND P3, PT, R7, 6, PT ;  /* 0x40c000000700780b */ /* 0x000fe40003f6e000 */
[----:B------:R-:W-:-:S02]  /*03c0*/  FSETP.NAN.AND P0, PT, R6, R6, PT ;  /* 0x000000060600720b */ /* 0x000fc40003f08000 */
[----:B------:R-:W-:Y:S01]  /*03d0*/  FSETP.NAN.AND P1, PT, R7, R7, PT ;  /* 0x000000070700720b */ /* 0x000fe20003f28000 */
[----:B0-----:R-:W-:-:S06]  /*03e0*/  IMAD.WIDE R2, R0, 0x4, R2 ;  /* 0x0000000400027825 */ /* 0x001fcc00078e0202 */
[----:B------:R-:W-:Y:S02]  /*03f0*/  @P2 SEL R6, R6, 0x40c00000, P0 ;  /* 0x40c0000006062807 */ /* 0x000fe40000000000 */
[----:B------:R-:W-:-:S05]  /*0400*/  @P3 SEL R7, R7, 0x40c00000, P1 ;  /* 0x40c0000007073807 */ /* 0x000fca0000800000 */
[----:B------:R-:W-:Y:S01]  /*0410*/  STG.E.64 desc[UR4][R2.64], R6 ;  /* 0x0000000602007986 */ /* 0x000fe2000c101b04 */
[----:B------:R-:W-:Y:S05]  /*0420*/  EXIT ;  /* 0x000000000000794d */ /* 0x000fea0003800000 */
.L_x_0:
[----:B------:R-:W-:-:S00]  /*0430*/  BRA `(.L_x_0) ;  /* 0xfffffffc00fc7947 */ /* 0x000fc0000383ffff */
[----:B------:R-:W-:-:S00]  /*0440*/  NOP ;  /* 0x0000000000007918 */ /* 0x000fc00000000000 */
        /* <DEDUP_REMOVED lines=11> */
.L_x_1:


//--------------------- .nv.global.init           --------------------------
	.section	.nv.global.init,"aw",@progbits
.nv.global.init:
	.type		_$_str,@object
	.size		_$_str,(_$_str_$_2 - _$_str)
_$_str:
        /*0000*/ 	.byte	0x5f, 0x5f, 0x43, 0x55, 0x44, 0x41, 0x5f, 0x46, 0x54, 0x5a, 0x00
	.type		_$_str_$_2,@object
	.size		_$_str_$_2,(.L_1 - _$_str_$_2)
_$_str_$_2:
        /*000b*/ 	.byte	0x5f, 0x5f, 0x43, 0x55, 0x44, 0x41, 0x5f, 0x50, 0x52, 0x45, 0x43, 0x5f, 0x53, 0x51, 0x52, 0x54
        /*001b*/ 	.byte	0x00
.L_1:


//--------------------- .nv.constant0.triton_poi_fused__native_batch_norm_legit_no_training_hardtanh_15 --------------------------
	.section	.nv.constant0.triton_poi_fused__native_batch_norm_legit_no_training_hardtanh_15,"a",@progbits
	.sectionflags	@""
	.align	4
.nv.constant0.triton_poi_fused__native_batch_norm_legit_no_training_hardtanh_15:
	.zero		580
